//
// Generated by NVIDIA NVVM Compiler
//
// Compiler Build ID: CL-36424714
// Cuda compilation tools, release 13.0, V13.0.88
// Based on NVVM 20.0.0
//

.version 9.0
.target sm_100
.address_size 64

	// .globl	_Z20vectorAdditionKernelPKiS0_Pim

.visible .entry _Z20vectorAdditionKernelPKiS0_Pim(
	.param .u64 .ptr .align 1 _Z20vectorAdditionKernelPKiS0_Pim_param_0,
	.param .u64 .ptr .align 1 _Z20vectorAdditionKernelPKiS0_Pim_param_1,
	.param .u64 .ptr .align 1 _Z20vectorAdditionKernelPKiS0_Pim_param_2,
	.param .u64 _Z20vectorAdditionKernelPKiS0_Pim_param_3
)
{
	.reg .pred 	%p<2>;
	.reg .b32 	%r<8>;
	.reg .b64 	%rd<13>;

	ld.param.u64 	%rd2, [_Z20vectorAdditionKernelPKiS0_Pim_param_0];
	ld.param.u64 	%rd3, [_Z20vectorAdditionKernelPKiS0_Pim_param_1];
	ld.param.u64 	%rd4, [_Z20vectorAdditionKernelPKiS0_Pim_param_2];
	ld.param.u64 	%rd5, [_Z20vectorAdditionKernelPKiS0_Pim_param_3];
	mov.u32 	%r1, %ctaid.x;
	mov.u32 	%r2, %ntid.x;
	mov.u32 	%r3, %tid.x;
	mad.lo.s32 	%r4, %r1, %r2, %r3;
	cvt.u64.u32 	%rd1, %r4;
	setp.le.u64 	%p1, %rd5, %rd1;
	@%p1 bra 	$L__BB0_2;
	cvta.to.global.u64 	%rd6, %rd2;
	cvta.to.global.u64 	%rd7, %rd3;
	cvta.to.global.u64 	%rd8, %rd4;
	shl.b64 	%rd9, %rd1, 2;
	add.s64 	%rd10, %rd6, %rd9;
	ld.global.u32 	%r5, [%rd10];
	add.s64 	%rd11, %rd7, %rd9;
	ld.global.u32 	%r6, [%rd11];
	add.s32 	%r7, %r6, %r5;
	add.s64 	%rd12, %rd8, %rd9;
	st.global.u32 	[%rd12], %r7;
$L__BB0_2:
	ret;

}


// ===== COMPILED SASS (sm_100) =====

	.target	sm_100

	.elftype	@"ET_EXEC"


//--------------------- .note.nv.tkinfo           --------------------------
	.section	.note.nv.tkinfo,"",@"SHT_NOTE"
	.sectionflags	@"SHF_NOTE_NV_TKINFO"
	.tkinfo
        /*0018*/ 	.word	0x00000002
        /*0030*/ 	.string	""
        /*0030*/ 	.string	"ptxas"
        /*0030*/ 	.string	"Cuda compilation tools, release 13.0, V13.0.88"
        /*0030*/ 	.string	"Build cuda_13.0.r13.0/compiler.36424714_0"
        /*0030*/ 	.string	"-arch sm_100 -m 64 "



//--------------------- .note.nv.cuinfo           --------------------------
	.section	.note.nv.cuinfo,"",@"SHT_NOTE"
	.sectionflags	@"SHF_NOTE_NV_CUINFO"
        /*0018*/ 	.short	0x0002
        /*001a*/ 	.short	0x0064
        /*001c*/ 	.short	0x0082
	.zero		2


//--------------------- .nv.info                  --------------------------
	.section	.nv.info,"",@"SHT_CUDA_INFO"
	.align	4


	//----- nvinfo : EIATTR_REGCOUNT
	.align		4
        /*0000*/ 	.byte	0x04, 0x2f
        /*0002*/ 	.short	(.L_1 - .L_0)
	.align		4
.L_0:
        /*0004*/ 	.word	index@(_Z20vectorAdditionKernelPKiS0_Pim)
        /*0008*/ 	.word	0x0000000c


	//----- nvinfo : EIATTR_FRAME_SIZE
	.align		4
.L_1:
        /*000c*/ 	.byte	0x04, 0x11
        /*000e*/ 	.short	(.L_3 - .L_2)
	.align		4
.L_2:
        /*0010*/ 	.word	index@(_Z20vectorAdditionKernelPKiS0_Pim)
        /*0014*/ 	.word	0x00000000


	//----- nvinfo : EIATTR_MIN_STACK_SIZE
	.align		4
.L_3:
        /*0018*/ 	.byte	0x04, 0x12
        /*001a*/ 	.short	(.L_5 - .L_4)
	.align		4
.L_4:
        /*001c*/ 	.word	index@(_Z20vectorAdditionKernelPKiS0_Pim)
        /*0020*/ 	.word	0x00000000
.L_5:


//--------------------- .nv.compat                --------------------------
	.section	.nv.compat,"",@"SHT_CUDA_COMPAT_INFO"
	.align	4
        /*0000*/ 	.byte	0x02, 0x09, 0x00, 0x00, 0x02, 0x02, 0x01, 0x00, 0x02, 0x05, 0x05, 0x00, 0x03, 0x07, 0x01, 0x01
        /*0010*/ 	.byte	0x02, 0x03, 0x00, 0x00, 0x02, 0x06, 0x01, 0x00, 0x04, 0x0b, 0x08, 0x00, 0x09, 0x00, 0x00, 0x00
        /*0020*/ 	.byte	0x00, 0x00, 0x00, 0x00


//--------------------- .nv.info._Z20vectorAdditionKernelPKiS0_Pim --------------------------
	.section	.nv.info._Z20vectorAdditionKernelPKiS0_Pim,"",@"SHT_CUDA_INFO"
	.sectionflags	@""
	.align	4


	//----- nvinfo : EIATTR_CUDA_API_VERSION
	.align		4
        /*0000*/ 	.byte	0x04, 0x37
        /*0002*/ 	.short	(.L_7 - .L_6)
.L_6:
        /*0004*/ 	.word	0x00000082


	//----- nvinfo : EIATTR_KPARAM_INFO
	.align		4
.L_7:
        /*0008*/ 	.byte	0x04, 0x17
        /*000a*/ 	.short	(.L_9 - .L_8)
.L_8:
        /*000c*/ 	.word	0x00000000
        /*0010*/ 	.short	0x0003
        /*0012*/ 	.short	0x0018
        /*0014*/ 	.byte	0x00, 0xf0, 0x21, 0x00


	//----- nvinfo : EIATTR_KPARAM_INFO
	.align		4
.L_9:
        /*0018*/ 	.byte	0x04, 0x17
        /*001a*/ 	.short	(.L_11 - .L_10)
.L_10:
        /*001c*/ 	.word	0x00000000
        /*0020*/ 	.short	0x0002
        /*0022*/ 	.short	0x0010
        /*0024*/ 	.byte	0x00, 0xf5, 0x21, 0x00


	//----- nvinfo : EIATTR_KPARAM_INFO
	.align		4
.L_11:
        /*0028*/ 	.byte	0x04, 0x17
        /*002a*/ 	.short	(.L_13 - .L_12)
.L_12:
        /*002c*/ 	.word	0x00000000
        /*0030*/ 	.short	0x0001
        /*0032*/ 	.short	0x0008
        /*0034*/ 	.byte	0x00, 0xf5, 0x21, 0x00


	//----- nvinfo : EIATTR_KPARAM_INFO
	.align		4
.L_13:
        /*0038*/ 	.byte	0x04, 0x17
        /*003a*/ 	.short	(.L_15 - .L_14)
.L_14:
        /*003c*/ 	.word	0x00000000
        /*0040*/ 	.short	0x0000
        /*0042*/ 	.short	0x0000
        /*0044*/ 	.byte	0x00, 0xf5, 0x21, 0x00


	//----- nvinfo : EIATTR_SPARSE_MMA_MASK
	.align		4
.L_15:
        /*0048*/ 	.byte	0x03, 0x50
        /*004a*/ 	.short	0x0000


	//----- nvinfo : EIATTR_MAXREG_COUNT
	.align		4
        /*004c*/ 	.byte	0x03, 0x1b
        /*004e*/ 	.short	0x00ff


	//----- nvinfo : EIATTR_MERCURY_ISA_VERSION
	.align		4
        /*0050*/ 	.byte	0x03, 0x5f
        /*0052*/ 	.short	0x0101


	//----- nvinfo : EIATTR_VRC_CTA_INIT_COUNT
	.align		4
        /*0054*/ 	.byte	0x02, 0x4a
	.zero		1
	.zero		1


	//----- nvinfo : EIATTR_EXIT_INSTR_OFFSETS
	.align		4
        /*0058*/ 	.byte	0x04, 0x1c
        /*005a*/ 	.short	(.L_17 - .L_16)


	//   ....[0]....
.L_16:
        /*005c*/ 	.word	0x00000080


	//   ....[1]....
        /*0060*/ 	.word	0x00000180


	//----- nvinfo : EIATTR_CBANK_PARAM_SIZE
	.align		4
.L_17:
        /*0064*/ 	.byte	0x03, 0x19
        /*0066*/ 	.short	0x0020


	//----- nvinfo : EIATTR_PARAM_CBANK
	.align		4
        /*0068*/ 	.byte	0x04, 0x0a
        /*006a*/ 	.short	(.L_19 - .L_18)
	.align		4
.L_18:
        /*006c*/ 	.word	index@(.nv.constant0._Z20vectorAdditionKernelPKiS0_Pim)
        /*0070*/ 	.short	0x0380
        /*0072*/ 	.short	0x0020


	//----- nvinfo : EIATTR_SW_WAR
	.align		4
.L_19:
        /*0074*/ 	.byte	0x04, 0x36
        /*0076*/ 	.short	(.L_21 - .L_20)
.L_20:
        /*0078*/ 	.word	0x00000008
.L_21:


//--------------------- .nv.callgraph             --------------------------
	.section	.nv.callgraph,"",@"SHT_CUDA_CALLGRAPH"
	.align	4
	.sectionentsize	8
	.align		4
        /*0000*/ 	.word	0x00000000
	.align		4
        /*0004*/ 	.word	0xffffffff
	.align		4
        /*0008*/ 	.word	0x00000000
	.align		4
        /*000c*/ 	.word	0xfffffffe
	.align		4
        /*0010*/ 	.word	0x00000000
	.align		4
        /*0014*/ 	.word	0xfffffffd
	.align		4
        /*0018*/ 	.word	0x00000000
	.align		4
        /*001c*/ 	.word	0xfffffffc


//--------------------- .text._Z20vectorAdditionKernelPKiS0_Pim --------------------------
	.section	.text._Z20vectorAdditionKernelPKiS0_Pim,"ax",@progbits
	.align	128
        .global         _Z20vectorAdditionKernelPKiS0_Pim
        .type           _Z20vectorAdditionKernelPKiS0_Pim,@function
        .size           _Z20vectorAdditionKernelPKiS0_Pim,(.L_x_1 - _Z20vectorAdditionKernelPKiS0_Pim)
        .other          _Z20vectorAdditionKernelPKiS0_Pim,@"STO_CUDA_ENTRY STV_DEFAULT"
_Z20vectorAdditionKernelPKiS0_Pim:
.text._Z20vectorAdditionKernelPKiS0_Pim:
[----:B------:R-:W-:Y:S01]  /*0000*/  LDC R1, c[0x0][0x37c] ;  /* 0x0000df00ff017b82 */ /* 0x000fe20000000800 */
[----:B------:R-:W0:Y:S07]  /*0010*/  S2R R3, SR_TID.X ;  /* 0x0000000000037919 */ /* 0x000e2e0000002100 */
[----:B------:R-:W0:Y:S01]  /*0020*/  S2UR UR4, SR_CTAID.X ;  /* 0x00000000000479c3 */ /* 0x000e220000002500 */
[----:B------:R-:W1:Y:S07]  /*0030*/  LDCU.64 UR6, c[0x0][0x398] ;  /* 0x00007300ff0677ac */ /* 0x000e6e0008000a00 */
[----:B------:R-:W0:Y:S02]  /*0040*/  LDC R0, c[0x0][0x360] ;  /* 0x0000d800ff007b82 */ /* 0x000e240000000800 */
[----:B0-----:R-:W-:-:S05]  /*0050*/  IMAD R0, R0, UR4, R3 ;  /* 0x0000000400007c24 */ /* 0x001fca000f8e0203 */
[----:B-1----:R-:W-:-:S04]  /*0060*/  ISETP.GE.U32.AND P0, PT, R0, UR6, PT ;  /* 0x0000000600007c0c */ /* 0x002fc8000bf06070 */
[----:B------:R-:W-:-:S13]  /*0070*/  ISETP.GE.U32.AND.EX P0, PT, RZ, UR7, PT, P0 ;  /* 0x00000007ff007c0c */ /* 0x000fda000bf06100 */
[----:B------:R-:W-:Y:S05]  /*0080*/  @P0 EXIT ;  /* 0x000000000000094d */ /* 0x000fea0003800000 */
[----:B------:R-:W0:Y:S01]  /*0090*/  LDCU.128 UR8, c[0x0][0x380] ;  /* 0x00007000ff0877ac */ /* 0x000e220008000c00 */
[----:B------:R-:W-:Y:S01]  /*00a0*/  IMAD.SHL.U32 R6, R0, 0x4, RZ ;  /* 0x0000000400067824 */ /* 0x000fe200078e00ff */
[----:B------:R-:W-:Y:S01]  /*00b0*/  SHF.R.U32.HI R0, RZ, 0x1e, R0 ;  /* 0x0000001eff007819 */ /* 0x000fe20000011600 */
[----:B------:R-:W1:Y:S01]  /*00c0*/  LDCU.64 UR4, c[0x0][0x358] ;  /* 0x00006b00ff0477ac */ /* 0x000e620008000a00 */
[----:B------:R-:W2:Y:S02]  /*00d0*/  LDCU.64 UR6, c[0x0][0x390] ;  /* 0x00007200ff0677ac */ /* 0x000ea40008000a00 */
[C---:B0-----:R-:W-:Y:S02]  /*00e0*/  IADD3 R4, P1, PT, R6.reuse, UR10, RZ ;  /* 0x0000000a06047c10 */ /* 0x041fe4000ff3e0ff */
[----:B------:R-:W-:Y:S02]  /*00f0*/  IADD3 R2, P0, PT, R6, UR8, RZ ;  /* 0x0000000806027c10 */ /* 0x000fe4000ff1e0ff */
[----:B------:R-:W-:-:S02]  /*0100*/  IADD3.X R5, PT, PT, R0, UR11, RZ, P1, !PT ;  /* 0x0000000b00057c10 */ /* 0x000fc40008ffe4ff */
[----:B------:R-:W-:-:S04]  /*0110*/  IADD3.X R3, PT, PT, R0, UR9, RZ, P0, !PT ;  /* 0x0000000900037c10 */ /* 0x000fc800087fe4ff */
[----:B-1----:R-:W3:Y:S04]  /*0120*/  LDG.E R5, desc[UR4][R4.64] ;  /* 0x0000000404057981 */ /* 0x002ee8000c1e1900 */
[----:B------:R-:W3:Y:S01]  /*0130*/  LDG.E R2, desc[UR4][R2.64] ;  /* 0x0000000402027981 */ /* 0x000ee2000c1e1900 */
[----:B--2---:R-:W-:-:S04]  /*0140*/  IADD3 R6, P0, PT, R6, UR6, RZ ;  /* 0x0000000606067c10 */ /* 0x004fc8000ff1e0ff */
[----:B------:R-:W-:Y:S01]  /*0150*/  IADD3.X R7, PT, PT, R0, UR7, RZ, P0, !PT ;  /* 0x0000000700077c10 */ /* 0x000fe200087fe4ff */
[----:B---3--:R-:W-:-:S05]  /*0160*/  IMAD.IADD R9, R2, 0x1, R5 ;  /* 0x0000000102097824 */ /* 0x008fca00078e0205 */
[----:B------:R-:W-:Y:S01]  /*0170*/  STG.E desc[UR4][R6.64], R9 ;  /* 0x0000000906007986 */ /* 0x000fe2000c101904 */
[----:B------:R-:W-:Y:S05]  /*0180*/  EXIT ;  /* 0x000000000000794d */ /* 0x000fea0003800000 */
.L_x_0:
[----:B------:R-:W-:-:S00]  /*0190*/  BRA `(.L_x_0) ;  /* 0xfffffffc00fc7947 */ /* 0x000fc0000383ffff */
[----:B------:R-:W-:-:S00]  /*01a0*/  NOP ;  /* 0x0000000000007918 */ /* 0x000fc00000000000 */
        /* <DEDUP_REMOVED lines=13> */
.L_x_1:


//--------------------- .nv.shared.reserved.0     --------------------------
	.section	.nv.shared.reserved.0,"aw",@nobits
	.weak		__nv_reservedSMEM_offset_0_alias
	.size		__nv_reservedSMEM_offset_0_alias, 0, 64
	.other		__nv_reservedSMEM_offset_0_alias,@"STO_CUDA_RESERVED_SHARED STV_DEFAULT"
__nv_reservedSMEM_offset_0_alias:
	.zero		0
	.zero		64


//--------------------- .nv.constant0._Z20vectorAdditionKernelPKiS0_Pim --------------------------
	.section	.nv.constant0._Z20vectorAdditionKernelPKiS0_Pim,"a",@progbits
	.sectionflags	@""
	.align	4
.nv.constant0._Z20vectorAdditionKernelPKiS0_Pim:
	.zero		928


//--------------------- SYMBOLS --------------------------

	.type		.nv.reservedSmem.offset0,@object
	.size		.nv.reservedSmem.offset0,0x4
